	.headerflags	@"EF_CUDA_TEXMODE_UNIFIED EF_CUDA_64BIT_ADDRESS EF_CUDA_ACCELERATORS EF_CUDA_SM90 EF_CUDA_VIRTUAL_SM(EF_CUDA_SM90)"
	.elftype	@"ET_EXEC"


//--------------------- .nv.info                  --------------------------
	.section	.nv.info,"",@"SHT_CUDA_INFO"
	.align	4


	//----- nvinfo : EIATTR_REGCOUNT
	.align		4
        /*0000*/ 	.byte	0x04, 0x2f
        /*0002*/ 	.short	(.L_1 - .L_0)
	.align		4
.L_0:
        /*0004*/ 	.word	index@(triton_poi_fused_max_pool2d_with_indices_0)
        /*0008*/ 	.word	0x00000030


	//----- nvinfo : EIATTR_MIN_STACK_SIZE
	.align		4
.L_1:
        /*000c*/ 	.byte	0x04, 0x12
        /*000e*/ 	.short	(.L_3 - .L_2)
	.align		4
.L_2:
        /*0010*/ 	.word	index@(triton_poi_fused_max_pool2d_with_indices_0)
        /*0014*/ 	.word	0x00000000


	//----- nvinfo : EIATTR_FRAME_SIZE
	.align		4
.L_3:
        /*0018*/ 	.byte	0x04, 0x11
        /*001a*/ 	.short	(.L_5 - .L_4)
	.align		4
.L_4:
        /*001c*/ 	.word	index@(triton_poi_fused_max_pool2d_with_indices_0)
        /*0020*/ 	.word	0x00000000


	//----- nvinfo : EIATTR_MIN_STACK_SIZE
	.align		4
.L_5:
        /*0024*/ 	.byte	0x04, 0x12
        /*0026*/ 	.short	(.L_7 - .L_6)
	.align		4
.L_6:
        /*0028*/ 	.word	index@(triton_poi_fused_max_pool2d_with_indices_0)
        /*002c*/ 	.word	0x00000000
.L_7:


//--------------------- .nv.info.triton_poi_fused_max_pool2d_with_indices_0 --------------------------
	.section	.nv.info.triton_poi_fused_max_pool2d_with_indices_0,"",@"SHT_CUDA_INFO"
	.sectionflags	@""
	.align	4


	//----- nvinfo : EIATTR_CUDA_API_VERSION
	.align		4
        /*0000*/ 	.byte	0x04, 0x37
        /*0002*/ 	.short	(.L_9 - .L_8)
.L_8:
        /*0004*/ 	.word	0x0000007c


	//----- nvinfo : EIATTR_KPARAM_INFO
	.align		4
.L_9:
        /*0008*/ 	.byte	0x04, 0x17
        /*000a*/ 	.short	(.L_11 - .L_10)
.L_10:
        /*000c*/ 	.word	0x00000000
        /*0010*/ 	.short	0x0002
        /*0012*/ 	.short	0x0010
        /*0014*/ 	.byte	0x00, 0xf0, 0x11, 0x00


	//----- nvinfo : EIATTR_KPARAM_INFO
	.align		4
.L_11:
        /*0018*/ 	.byte	0x04, 0x17
        /*001a*/ 	.short	(.L_13 - .L_12)
.L_12:
        /*001c*/ 	.word	0x00000000
        /*0020*/ 	.short	0x0001
        /*0022*/ 	.short	0x0008
        /*0024*/ 	.byte	0x00, 0xf4, 0x21, 0x00


	//----- nvinfo : EIATTR_KPARAM_INFO
	.align		4
.L_13:
        /*0028*/ 	.byte	0x04, 0x17
        /*002a*/ 	.short	(.L_15 - .L_14)
.L_14:
        /*002c*/ 	.word	0x00000000
        /*0030*/ 	.short	0x0000
        /*0032*/ 	.short	0x0000
        /*0034*/ 	.byte	0x00, 0xf4, 0x21, 0x00


	//----- nvinfo : EIATTR_SPARSE_MMA_MASK
	.align		4
.L_15:
        /*0038*/ 	.byte	0x03, 0x50
        /*003a*/ 	.short	0x0000


	//----- nvinfo : EIATTR_MAXREG_COUNT
	.align		4
        /*003c*/ 	.byte	0x03, 0x1b
        /*003e*/ 	.short	0x00ff


	//----- nvinfo : EIATTR_EXIT_INSTR_OFFSETS
	.align		4
        /*0040*/ 	.byte	0x04, 0x1c
        /*0042*/ 	.short	(.L_17 - .L_16)


	//   ....[0]....
.L_16:
        /*0044*/ 	.word	0x00000de0


	//   ....[1]....
        /*0048*/ 	.word	0x00000e00


	//----- nvinfo : EIATTR_REQNTID
	.align		4
.L_17:
        /*004c*/ 	.byte	0x04, 0x10
        /*004e*/ 	.short	(.L_19 - .L_18)
.L_18:
        /*0050*/ 	.word	0x00000020
        /*0054*/ 	.word	0x00000001
        /*0058*/ 	.word	0x00000001


	//----- nvinfo : EIATTR_CBANK_PARAM_SIZE
	.align		4
.L_19:
        /*005c*/ 	.byte	0x03, 0x19
        /*005e*/ 	.short	0x0014


	//----- nvinfo : EIATTR_PARAM_CBANK
	.align		4
        /*0060*/ 	.byte	0x04, 0x0a
        /*0062*/ 	.short	(.L_21 - .L_20)
	.align		4
.L_20:
        /*0064*/ 	.word	index@(.nv.constant0.triton_poi_fused_max_pool2d_with_indices_0)
        /*0068*/ 	.short	0x0210
        /*006a*/ 	.short	0x0014


	//----- nvinfo : EIATTR_SW_WAR
	.align		4
.L_21:
        /*006c*/ 	.byte	0x04, 0x36
        /*006e*/ 	.short	(.L_23 - .L_22)
.L_22:
        /*0070*/ 	.word	0x00000008
.L_23:


//--------------------- .nv.callgraph             --------------------------
	.section	.nv.callgraph,"",@"SHT_CUDA_CALLGRAPH"
	.align	4
	.sectionentsize	8
	.align		4
        /*0000*/ 	.word	0x00000000
	.align		4
        /*0004*/ 	.word	0xffffffff
	.align		4
        /*0008*/ 	.word	0x00000000
	.align		4
        /*000c*/ 	.word	0xfffffffe
	.align		4
        /*0010*/ 	.word	0x00000000
	.align		4
        /*0014*/ 	.word	0xfffffffd
	.align		4
        /*0018*/ 	.word	0x00000000
	.align		4
        /*001c*/ 	.word	0xfffffffc


//--------------------- .text.triton_poi_fused_max_pool2d_with_indices_0 --------------------------
	.section	.text.triton_poi_fused_max_pool2d_with_indices_0,"ax",@progbits
	.align	128
        .global         triton_poi_fused_max_pool2d_with_indices_0
        .type           triton_poi_fused_max_pool2d_with_indices_0,@function
        .size           triton_poi_fused_max_pool2d_with_indices_0,(.L_x_1 - triton_poi_fused_max_pool2d_with_indices_0)
        .other          triton_poi_fused_max_pool2d_with_indices_0,@"STO_CUDA_ENTRY STV_DEFAULT"
triton_poi_fused_max_pool2d_with_indices_0:
.text.triton_poi_fused_max_pool2d_with_indices_0:
[----:B------:R-:W0:Y:S01]  /*0000*/  LDC R1, c[0x0][0x28] ;  /* 0x00000a00ff017b82 */ /* 0x000e220000000800 */
[----:B------:R-:W1:Y:S01]  /*0010*/  S2R R3, SR_TID.X ;  /* 0x0000000000037919 */ /* 0x000e620000002100 */
[----:B------:R-:W-:Y:S01]  /*0020*/  ULDC.64 UR4, c[0x0][0x208] ;  /* 0x0000820000047ab9 */ /* 0x000fe20000000a00 */
[----:B------:R-:W2:Y:S01]  /*0030*/  S2R R6, SR_CTAID.X ;  /* 0x0000000000067919 */ /* 0x000ea20000002500 */
[----:B-1----:R-:W-:Y:S02]  /*0040*/  IMAD.SHL.U32 R3, R3, 0x2, RZ ;  /* 0x0000000203037824 */ /* 0x002fe400078e00ff */
[----:B--2---:R-:W-:Y:S01]  /*0050*/  IMAD.SHL.U32 R0, R6, 0x40, RZ ;  /* 0x0000004006007824 */ /* 0x004fe200078e00ff */
[--C-:B------:R-:W-:Y:S02]  /*0060*/  SHF.R.U32.HI R2, RZ, 0x19, R6.reuse ;  /* 0x00000019ff027819 */ /* 0x100fe40000011606 */
[----:B------:R-:W-:Y:S02]  /*0070*/  SHF.R.S32.HI R9, RZ, 0x19, R6 ;  /* 0x00000019ff097819 */ /* 0x000fe40000011406 */
[----:B------:R-:W-:Y:S01]  /*0080*/  LOP3.LUT R4, R0, 0x3e, R3, 0xf8, !PT ;  /* 0x0000003e00047812 */ /* 0x000fe200078ef803 */
[----:B------:R-:W-:Y:S01]  /*0090*/  VIADD R0, R0, 0x1 ;  /* 0x0000000100007836 */ /* 0x000fe20000000000 */
[----:B------:R-:W-:-:S02]  /*00a0*/  SGXT.U32 R3, R2, 0x1 ;  /* 0x000000010203781a */ /* 0x000fc40000000000 */
[----:B------:R-:W-:Y:S02]  /*00b0*/  SHF.R.S32.HI R2, RZ, 0x1, R4 ;  /* 0x00000001ff027819 */ /* 0x000fe40000011404 */
[----:B------:R-:W-:Y:S02]  /*00c0*/  SGXT R9, R9, 0x1 ;  /* 0x000000010909781a */ /* 0x000fe40000000200 */
[----:B------:R-:W-:Y:S01]  /*00d0*/  ISETP.GE.AND P0, PT, R4, 0x40, PT ;  /* 0x000000400400780c */ /* 0x000fe20003f06270 */
[----:B------:R-:W-:Y:S01]  /*00e0*/  IMAD.IADD R5, R3, 0x1, R2 ;  /* 0x0000000103057824 */ /* 0x000fe200078e0202 */
[----:B------:R-:W-:Y:S01]  /*00f0*/  LEA.HI R9, R9, R4, RZ, 0x2 ;  /* 0x0000000409097211 */ /* 0x000fe200078f10ff */
[----:B------:R-:W-:-:S03]  /*0100*/  IMAD.IADD R3, R0, 0x1, R3 ;  /* 0x0000000100037824 */ /* 0x000fc600078e0203 */
[----:B------:R-:W-:Y:S01]  /*0110*/  LOP3.LUT R7, R5, 0xfffffffe, RZ, 0xc0, !PT ;  /* 0xfffffffe05077812 */ /* 0x000fe200078ec0ff */
[----:B------:R-:W-:Y:S01]  /*0120*/  IMAD.SHL.U32 R9, R9, 0x4, RZ ;  /* 0x0000000409097824 */ /* 0x000fe200078e00ff */
[----:B------:R-:W-:-:S03]  /*0130*/  LOP3.LUT R5, R3, 0xffffffc2, RZ, 0xc0, !PT ;  /* 0xffffffc203057812 */ /* 0x000fc600078ec0ff */
[----:B------:R-:W-:Y:S01]  /*0140*/  IMAD.IADD R7, R2, 0x1, -R7 ;  /* 0x0000000102077824 */ /* 0x000fe200078e0a07 */
[----:B------:R-:W-:Y:S01]  /*0150*/  LOP3.LUT R17, R9, 0xfffffff0, RZ, 0xc0, !PT ;  /* 0xfffffff009117812 */ /* 0x000fe200078ec0ff */
[----:B------:R-:W1:Y:S01]  /*0160*/  LDC.64 R2, c[0x0][0x210] ;  /* 0x00008400ff027b82 */ /* 0x000e620000000a00 */
[----:B------:R-:W-:Y:S02]  /*0170*/  IMAD.IADD R5, R0, 0x1, -R5 ;  /* 0x0000000100057824 */ /* 0x000fe400078e0a05 */
[C---:B------:R-:W-:Y:S01]  /*0180*/  IMAD R30, R7.reuse, 0xc, RZ ;  /* 0x0000000c071e7824 */ /* 0x040fe200078e02ff */
[----:B------:R-:W-:Y:S01]  /*0190*/  ISETP.GT.AND P1, PT, R7, RZ, PT ;  /* 0x000000ff0700720c */ /* 0x000fe20003f24270 */
[C---:B------:R-:W-:Y:S01]  /*01a0*/  IMAD R6, R5.reuse, 0x3, RZ ;  /* 0x0000000305067824 */ /* 0x040fe200078e02ff */
[----:B------:R-:W-:Y:S01]  /*01b0*/  ISETP.GT.AND P2, PT, R5, RZ, PT ;  /* 0x000000ff0500720c */ /* 0x000fe20003f44270 */
[----:B------:R-:W-:Y:S01]  /*01c0*/  IMAD.MOV.U32 R0, RZ, RZ, RZ ;  /* 0x000000ffff007224 */ /* 0x000fe200078e00ff */
[----:B------:R-:W-:Y:S01]  /*01d0*/  SEL R9, R30, 0xc, !P1 ;  /* 0x0000000c1e097807 */ /* 0x000fe20004800000 */
[C---:B------:R-:W-:Y:S01]  /*01e0*/  VIADD R11, R6.reuse, 0x1 ;  /* 0x00000001060b7836 */ /* 0x040fe20000000000 */
[C---:B------:R-:W-:Y:S01]  /*01f0*/  SEL R16, R6.reuse, 0x3, !P2 ;  /* 0x0000000306107807 */ /* 0x040fe20005000000 */
[----:B------:R-:W-:-:S02]  /*0200*/  VIADD R13, R6, 0x2 ;  /* 0x00000002060d7836 */ /* 0x000fc40000000000 */
[----:B------:R-:W-:Y:S01]  /*0210*/  IMAD.IADD R10, R9, 0x1, R17 ;  /* 0x00000001090a7824 */ /* 0x000fe200078e0211 */
[----:B------:R-:W-:Y:S01]  /*0220*/  SEL R11, R11, 0x3, !P2 ;  /* 0x000000030b0b7807 */ /* 0x000fe20005000000 */
[----:B------:R-:W-:Y:S02]  /*0230*/  IMAD.MOV.U32 R5, RZ, RZ, RZ ;  /* 0x000000ffff057224 */ /* 0x000fe400078e00ff */
[C---:B------:R-:W-:Y:S02]  /*0240*/  IMAD.IADD R15, R10.reuse, 0x1, R16 ;  /* 0x000000010a0f7824 */ /* 0x040fe400078e0210 */
[----:B------:R-:W-:Y:S01]  /*0250*/  IMAD.IADD R19, R10, 0x1, R11 ;  /* 0x000000010a137824 */ /* 0x000fe200078e020b */
[----:B------:R-:W-:Y:S01]  /*0260*/  CS2R R6, SRZ ;  /* 0x0000000000067805 */ /* 0x000fe2000001ff00 */
[----:B------:R-:W-:Y:S01]  /*0270*/  IMAD.MOV.U32 R8, RZ, RZ, RZ ;  /* 0x000000ffff087224 */ /* 0x000fe200078e00ff */
[----:B------:R-:W-:Y:S01]  /*0280*/  SEL R13, R13, 0x3, !P2 ;  /* 0x000000030d0d7807 */ /* 0x000fe20005000000 */
[----:B-1----:R-:W-:-:S04]  /*0290*/  IMAD.WIDE R14, R15, 0x4, R2 ;  /* 0x000000040f0e7825 */ /* 0x002fc800078e0202 */
[--C-:B------:R-:W-:Y:S01]  /*02a0*/  IMAD.WIDE R18, R19, 0x4, R2.reuse ;  /* 0x0000000413127825 */ /* 0x100fe200078e0202 */
[----:B------:R-:W2:Y:S03]  /*02b0*/  @!P0 LDG.E.EL R0, desc[UR4][R14.64] ;  /* 0x000000040e008981 */ /* 0x000ea6000c2e1900 */
[C---:B------:R-:W-:Y:S01]  /*02c0*/  IMAD.WIDE R22, R10.reuse, 0x4, R2 ;  /* 0x000000040a167825 */ /* 0x040fe200078e0202 */
[----:B------:R1:W2:Y:S01]  /*02d0*/  @!P0 LDG.E.EL R5, desc[UR4][R18.64] ;  /* 0x0000000412058981 */ /* 0x0002a2000c2e1900 */
[----:B------:R-:W-:Y:S02]  /*02e0*/  LOP3.LUT R20, R17, 0x3, RZ, 0xfc, !PT ;  /* 0x0000000311147812 */ /* 0x000fe400078efcff */
[----:B------:R-:W-:Y:S01]  /*02f0*/  IMAD.IADD R25, R10, 0x1, R13 ;  /* 0x000000010a197824 */ /* 0x000fe200078e020d */
[----:B------:R-:W3:Y:S01]  /*0300*/  @!P0 LDG.E.EL R6, desc[UR4][R22.64] ;  /* 0x0000000416068981 */ /* 0x000ee2000c2e1900 */
[----:B------:R-:W-:-:S03]  /*0310*/  VIADD R21, R30, 0x4 ;  /* 0x000000041e157836 */ /* 0x000fc60000000000 */
[----:B------:R-:W3:Y:S01]  /*0320*/  @!P0 LDG.E.EL R8, desc[UR4][R22.64+0x4] ;  /* 0x0000040416088981 */ /* 0x000ee2000c2e1900 */
[----:B------:R-:W-:Y:S02]  /*0330*/  IMAD.MOV.U32 R12, RZ, RZ, RZ ;  /* 0x000000ffff0c7224 */ /* 0x000fe400078e00ff */
[----:B------:R-:W-:Y:S01]  /*0340*/  IMAD.WIDE R24, R25, 0x4, R2 ;  /* 0x0000000419187825 */ /* 0x000fe200078e0202 */
[----:B------:R-:W-:Y:S01]  /*0350*/  SEL R31, R21, 0xc, !P1 ;  /* 0x0000000c151f7807 */ /* 0x000fe20004800000 */
[----:B------:R4:W5:Y:S02]  /*0360*/  @!P0 LDG.E R7, desc[UR4][R22.64+0x8] ;  /* 0x0000080416078981 */ /* 0x000964000c1e1900 */
[----:B------:R-:W-:Y:S02]  /*0370*/  IMAD.IADD R27, R9, 0x1, R20 ;  /* 0x00000001091b7824 */ /* 0x000fe400078e0214 */
[----:B------:R1:W5:Y:S01]  /*0380*/  @!P0 LDG.E R12, desc[UR4][R24.64] ;  /* 0x00000004180c8981 */ /* 0x000362000c1e1900 */
[----:B------:R-:W-:-:S02]  /*0390*/  IMAD.MOV.U32 R10, RZ, RZ, RZ ;  /* 0x000000ffff0a7224 */ /* 0x000fc400078e00ff */
[----:B------:R-:W-:Y:S02]  /*03a0*/  IMAD.MOV.U32 R9, RZ, RZ, RZ ;  /* 0x000000ffff097224 */ /* 0x000fe400078e00ff */
[----:B------:R-:W-:-:S04]  /*03b0*/  IMAD.WIDE R26, R27, 0x4, R2 ;  /* 0x000000041b1a7825 */ /* 0x000fc800078e0202 */
[----:B------:R-:W-:Y:S01]  /*03c0*/  IMAD.IADD R32, R17, 0x1, R31 ;  /* 0x0000000111207824 */ /* 0x000fe200078e021f */
[----:B------:R-:W5:Y:S03]  /*03d0*/  @!P0 LDG.E.EL R10, desc[UR4][R26.64] ;  /* 0x000000041a0a8981 */ /* 0x000f66000c2e1900 */
[----:B------:R-:W-:Y:S01]  /*03e0*/  IMAD.IADD R29, R16, 0x1, R32 ;  /* 0x00000001101d7824 */ /* 0x000fe200078e0220 */
[----:B------:R4:W5:Y:S01]  /*03f0*/  @!P0 LDG.E.EL R9, desc[UR4][R26.64] ;  /* 0x000000041a098981 */ /* 0x000962000c2e1900 */
[----:B------:R-:W-:Y:S01]  /*0400*/  IMAD.MOV.U32 R21, RZ, RZ, RZ ;  /* 0x000000ffff157224 */ /* 0x000fe200078e00ff */
[----:B-1----:R-:W-:Y:S01]  /*0410*/  CS2R R18, SRZ ;  /* 0x0000000000127805 */ /* 0x002fe2000001ff00 */
[----:B------:R-:W-:-:S04]  /*0420*/  IMAD.WIDE R14, R32, 0x4, R2 ;  /* 0x00000004200e7825 */ /* 0x000fc800078e0202 */
[----:B------:R-:W-:Y:S01]  /*0430*/  IMAD.WIDE R28, R29, 0x4, R2 ;  /* 0x000000041d1c7825 */ /* 0x000fe200078e0202 */
[----:B------:R-:W5:Y:S03]  /*0440*/  @!P0 LDG.E.EL R21, desc[UR4][R14.64] ;  /* 0x000000040e158981 */ /* 0x000f66000c2e1900 */
[----:B------:R-:W-:Y:S01]  /*0450*/  IMAD.IADD R33, R11, 0x1, R32 ;  /* 0x000000010b217824 */ /* 0x000fe200078e0220 */
[----:B------:R1:W5:Y:S01]  /*0460*/  @!P0 LDG.E.EL R19, desc[UR4][R28.64] ;  /* 0x000000041c138981 */ /* 0x000362000c2e1900 */
[----:B----4-:R-:W-:Y:S02]  /*0470*/  CS2R R22, SRZ ;  /* 0x0000000000167805 */ /* 0x010fe4000001ff00 */
[----:B0-----:R-:W-:Y:S01]  /*0480*/  IMAD.WIDE R24, R33, 0x4, R2 ;  /* 0x0000000421187825 */ /* 0x001fe200078e0202 */
[----:B------:R-:W-:-:S03]  /*0490*/  CS2R R26, SRZ ;  /* 0x00000000001a7805 */ /* 0x000fc6000001ff00 */
[----:B------:R-:W-:Y:S01]  /*04a0*/  IMAD.IADD R35, R13, 0x1, R32 ;  /* 0x000000010d237824 */ /* 0x000fe200078e0220 */
[----:B------:R-:W4:Y:S01]  /*04b0*/  @!P0 LDG.E.EL R18, desc[UR4][R24.64] ;  /* 0x0000000418128981 */ /* 0x000f22000c2e1900 */
[----:B------:R-:W-:-:S03]  /*04c0*/  VIADD R30, R30, 0x8 ;  /* 0x000000081e1e7836 */ /* 0x000fc60000000000 */
[----:B------:R-:W4:Y:S01]  /*04d0*/  @!P0 LDG.E.EL R22, desc[UR4][R14.64+0x4] ;  /* 0x000004040e168981 */ /* 0x000f22000c2e1900 */
[----:B------:R-:W-:Y:S01]  /*04e0*/  IMAD.WIDE R34, R35, 0x4, R2 ;  /* 0x0000000423227825 */ /* 0x000fe200078e0202 */
[----:B------:R-:W-:Y:S02]  /*04f0*/  SEL R38, R30, 0xc, !P1 ;  /* 0x0000000c1e267807 */ /* 0x000fe40004800000 */
[----:B------:R0:W4:Y:S01]  /*0500*/  @!P0 LDG.E R27, desc[UR4][R14.64+0x8] ;  /* 0x000008040e1b8981 */ /* 0x000122000c1e1900 */
[----:B------:R-:W-:-:S03]  /*0510*/  IMAD.IADD R31, R20, 0x1, R31 ;  /* 0x00000001141f7824 */ /* 0x000fc600078e021f */
[----:B------:R0:W4:Y:S01]  /*0520*/  @!P0 LDG.E R23, desc[UR4][R34.64] ;  /* 0x0000000422178981 */ /* 0x000122000c1e1900 */
[----:B-1----:R-:W-:Y:S01]  /*0530*/  IMAD.WIDE R28, R31, 0x4, R2 ;  /* 0x000000041f1c7825 */ /* 0x002fe200078e0202 */
[----:B------:R-:W-:-:S03]  /*0540*/  CS2R R30, SRZ ;  /* 0x00000000001e7805 */ /* 0x000fc6000001ff00 */
[----:B------:R-:W-:Y:S01]  /*0550*/  IMAD.IADD R39, R17, 0x1, R38 ;  /* 0x0000000111277824 */ /* 0x000fe200078e0226 */
[----:B------:R-:W4:Y:S03]  /*0560*/  @!P0 LDG.E.EL R26, desc[UR4][R28.64] ;  /* 0x000000041c1a8981 */ /* 0x000f26000c2e1900 */
[----:B------:R-:W-:Y:S01]  /*0570*/  IMAD.IADD R37, R16, 0x1, R39 ;  /* 0x0000000110257824 */ /* 0x000fe200078e0227 */
[----:B------:R1:W4:Y:S01]  /*0580*/  @!P0 LDG.E.EL R30, desc[UR4][R28.64] ;  /* 0x000000041c1e8981 */ /* 0x000322000c2e1900 */
[----:B------:R-:W-:Y:S01]  /*0590*/  CS2R R32, SRZ ;  /* 0x0000000000207805 */ /* 0x000fe2000001ff00 */
[----:B0-----:R-:W-:-:S04]  /*05a0*/  IMAD.WIDE R14, R39, 0x4, R2 ;  /* 0x00000004270e7825 */ /* 0x001fc800078e0202 */
[----:B------:R-:W-:Y:S01]  /*05b0*/  IMAD.WIDE R36, R37, 0x4, R2 ;  /* 0x0000000425247825 */ /* 0x000fe200078e0202 */
[----:B------:R-:W4:Y:S03]  /*05c0*/  @!P0 LDG.E.EL R33, desc[UR4][R14.64] ;  /* 0x000000040e218981 */ /* 0x000f26000c2e1900 */
[----:B------:R-:W-:Y:S01]  /*05d0*/  IMAD.IADD R25, R11, 0x1, R39 ;  /* 0x000000010b197824 */ /* 0x000fe200078e0227 */
[----:B------:R0:W4:Y:S01]  /*05e0*/  @!P0 LDG.E.EL R31, desc[UR4][R36.64] ;  /* 0x00000004241f8981 */ /* 0x000122000c2e1900 */
[----:B------:R-:W-:Y:S02]  /*05f0*/  CS2R R34, SRZ ;  /* 0x0000000000227805 */ /* 0x000fe4000001ff00 */
[----:B------:R-:W-:Y:S01]  /*0600*/  IMAD.WIDE R24, R25, 0x4, R2 ;  /* 0x0000000419187825 */ /* 0x000fe200078e0202 */
[----:B------:R-:W-:-:S03]  /*0610*/  CS2R R42, SRZ ;  /* 0x00000000002a7805 */ /* 0x000fc6000001ff00 */
[----:B-1----:R-:W-:Y:S01]  /*0620*/  IMAD.IADD R29, R13, 0x1, R39 ;  /* 0x000000010d1d7824 */ /* 0x002fe200078e0227 */
[----:B------:R1:W4:Y:S01]  /*0630*/  @!P0 LDG.E.EL R32, desc[UR4][R24.64] ;  /* 0x0000000418208981 */ /* 0x000322000c2e1900 */
[----:B------:R-:W-:-:S03]  /*0640*/  IMAD.MOV.U32 R45, RZ, RZ, RZ ;  /* 0x000000ffff2d7224 */ /* 0x000fc600078e00ff */
[----:B------:R-:W4:Y:S01]  /*0650*/  @!P0 LDG.E.EL R34, desc[UR4][R14.64+0x4] ;  /* 0x000004040e228981 */ /* 0x000f22000c2e1900 */
[----:B------:R-:W-:Y:S01]  /*0660*/  IMAD.WIDE R28, R29, 0x4, R2 ;  /* 0x000000041d1c7825 */ /* 0x000fe200078e0202 */
[----:B------:R-:W-:Y:S02]  /*0670*/  CS2R R40, SRZ ;  /* 0x0000000000287805 */ /* 0x000fe4000001ff00 */
[----:B------:R1:W4:Y:S01]  /*0680*/  @!P0 LDG.E R45, desc[UR4][R14.64+0x8] ;  /* 0x000008040e2d8981 */ /* 0x000322000c1e1900 */
[----:B0-----:R-:W-:Y:S01]  /*0690*/  IMAD.IADD R37, R20, 0x1, R38 ;  /* 0x0000000114257824 */ /* 0x001fe200078e0226 */
[----:B------:R-:W-:Y:S02]  /*06a0*/  LOP3.LUT R20, R17, 0xc, RZ, 0xfc, !PT ;  /* 0x0000000c11147812 */ /* 0x000fe400078efcff */
[----:B------:R0:W4:Y:S01]  /*06b0*/  @!P0 LDG.E R43, desc[UR4][R28.64] ;  /* 0x000000041c2b8981 */ /* 0x000122000c1e1900 */
[----:B------:R-:W-:Y:S01]  /*06c0*/  IMAD.WIDE R36, R37, 0x4, R2 ;  /* 0x0000000425247825 */ /* 0x000fe200078e0202 */
[----:B------:R-:W-:-:S03]  /*06d0*/  CS2R R38, SRZ ;  /* 0x0000000000267805 */ /* 0x000fc6000001ff00 */
[----:B-1----:R-:W-:Y:S01]  /*06e0*/  IMAD.IADD R25, R16, 0x1, R20 ;  /* 0x0000000110197824 */ /* 0x002fe200078e0214 */
[----:B------:R-:W4:Y:S01]  /*06f0*/  @!P0 LDG.E.EL R42, desc[UR4][R36.64] ;  /* 0x00000004242a8981 */ /* 0x000f22000c2e1900 */
[----:B------:R-:W-:-:S03]  /*0700*/  IMAD.WIDE R14, R17, 0x4, R2 ;  /* 0x00000004110e7825 */ /* 0x000fc600078e0202 */
[----:B------:R-:W4:Y:S01]  /*0710*/  @!P0 LDG.E.EL R41, desc[UR4][R36.64] ;  /* 0x0000000424298981 */ /* 0x000f22000c2e1900 */
[----:B------:R-:W-:-:S03]  /*0720*/  IMAD.WIDE R24, R25, 0x4, R2 ;  /* 0x0000000419187825 */ /* 0x000fc600078e0202 */
[----:B------:R-:W4:Y:S01]  /*0730*/  @!P0 LDG.E.EL R39, desc[UR4][R14.64+0x30] ;  /* 0x000030040e278981 */ /* 0x000f22000c2e1900 */
[----:B------:R-:W-:-:S03]  /*0740*/  IMAD.IADD R17, R11, 0x1, R20 ;  /* 0x000000010b117824 */ /* 0x000fc600078e0214 */
[----:B------:R-:W4:Y:S01]  /*0750*/  @!P0 LDG.E.EL R40, desc[UR4][R24.64] ;  /* 0x0000000418288981 */ /* 0x000f22000c2e1900 */
[----:B------:R-:W-:-:S03]  /*0760*/  IMAD.WIDE R16, R17, 0x4, R2 ;  /* 0x0000000411107825 */ /* 0x000fc600078e0202 */
[----:B------:R-:W4:Y:S01]  /*0770*/  @!P0 LDG.E.EL R38, desc[UR4][R14.64+0x34] ;  /* 0x000034040e268981 */ /* 0x000f22000c2e1900 */
[----:B0-----:R-:W-:-:S03]  /*0780*/  IMAD.IADD R29, R13, 0x1, R20 ;  /* 0x000000010d1d7824 */ /* 0x001fc600078e0214 */
[----:B------:R-:W4:Y:S01]  /*0790*/  @!P0 LDG.E.EL R35, desc[UR4][R16.64] ;  /* 0x0000000410238981 */ /* 0x000f22000c2e1900 */
[----:B------:R-:W-:Y:S02]  /*07a0*/  IMAD.MOV.U32 R11, RZ, RZ, RZ ;  /* 0x000000ffff0b7224 */ /* 0x000fe400078e00ff */
[----:B------:R-:W-:Y:S02]  /*07b0*/  IMAD.MOV.U32 R20, RZ, RZ, RZ ;  /* 0x000000ffff147224 */ /* 0x000fe400078e00ff */
[----:B------:R-:W-:Y:S02]  /*07c0*/  IMAD.WIDE R28, R29, 0x4, R2 ;  /* 0x000000041d1c7825 */ /* 0x000fe400078e0202 */
[----:B------:R-:W4:Y:S01]  /*07d0*/  @!P0 LDG.E.EL R11, desc[UR4][R14.64+0x38] ;  /* 0x000038040e0b8981 */ /* 0x000f22000c2e1900 */
[----:B------:R-:W-:-:S03]  /*07e0*/  CS2R R2, SRZ ;  /* 0x0000000000027805 */ /* 0x000fc6000001ff00 */
[----:B------:R-:W4:Y:S04]  /*07f0*/  @!P0 LDG.E.EL R20, desc[UR4][R28.64] ;  /* 0x000000041c148981 */ /* 0x000f28000c2e1900 */
[----:B------:R-:W4:Y:S04]  /*0800*/  @!P0 LDG.E.EL R2, desc[UR4][R14.64+0x3c] ;  /* 0x00003c040e028981 */ /* 0x000f28000c2e1900 */
[----:B------:R-:W4:Y:S01]  /*0810*/  @!P0 LDG.E.EL R3, desc[UR4][R14.64+0x3c] ;  /* 0x00003c040e038981 */ /* 0x000f22000c2e1900 */
[----:B--2---:R-:W-:Y:S02]  /*0820*/  FSETP.GT.AND P4, PT, R5, R0, PT ;  /* 0x000000000500720b */ /* 0x004fe40003f84000 */
[----:B---3--:R-:W-:-:S02]  /*0830*/  FSETP.GT.AND P3, PT, R8, R6, PT ;  /* 0x000000060800720b */ /* 0x008fc40003f64000 */
[----:B------:R-:W-:Y:S02]  /*0840*/  FSETP.NAN.AND P5, PT, R8, R8, PT ;  /* 0x000000080800720b */ /* 0x000fe40003fa8000 */
[----:B------:R-:W-:Y:S02]  /*0850*/  FSETP.NAN.AND P6, PT, R5, R5, PT ;  /* 0x000000050500720b */ /* 0x000fe40003fc8000 */
[----:B-----5:R-:W-:Y:S02]  /*0860*/  FSETP.NAN.AND P1, PT, R7, R7, PT ;  /* 0x000000070700720b */ /* 0x020fe40003f28000 */
[----:B------:R-:W-:-:S03]  /*0870*/  FSETP.NAN.AND P2, PT, R12, R12, PT ;  /* 0x0000000c0c00720b */ /* 0x000fc60003f48000 */
[----:B------:R-:W-:Y:S02]  /*0880*/  @!P4 FSEL R5, R5, R0, P6 ;  /* 0x000000000505c208 */ /* 0x000fe40003000000 */
[----:B------:R-:W-:Y:S02]  /*0890*/  @!P3 FSEL R8, R8, R6, P5 ;  /* 0x000000060808b208 */ /* 0x000fe40002800000 */
[----:B------:R-:W-:Y:S02]  /*08a0*/  FSETP.GEU.AND P6, PT, R5, R12, PT ;  /* 0x0000000c0500720b */ /* 0x000fe40003fce000 */
[----:B------:R-:W-:Y:S02]  /*08b0*/  FSETP.GEU.AND P5, PT, R8, R7, PT ;  /* 0x000000070800720b */ /* 0x000fe40003fae000 */
[----:B------:R-:W-:Y:S02]  /*08c0*/  FSETP.NAN.AND P3, PT, R10, R10, PT ;  /* 0x0000000a0a00720b */ /* 0x000fe40003f68000 */
[----:B------:R-:W-:-:S02]  /*08d0*/  FSETP.NAN.AND P4, PT, R9, R9, PT ;  /* 0x000000090900720b */ /* 0x000fc40003f88000 */
[----:B------:R-:W-:Y:S02]  /*08e0*/  @!P1 FSEL R7, R7, R8, !P5 ;  /* 0x0000000807079208 */ /* 0x000fe40006800000 */
[----:B------:R-:W-:Y:S02]  /*08f0*/  @!P2 FSEL R12, R12, R5, !P6 ;  /* 0x000000050c0ca208 */ /* 0x000fe40007000000 */
[----:B------:R-:W-:Y:S02]  /*0900*/  FSETP.GEU.AND P5, PT, R7, R10, PT ;  /* 0x0000000a0700720b */ /* 0x000fe40003fae000 */
[----:B------:R-:W-:Y:S02]  /*0910*/  FSETP.NAN.AND P1, PT, R21, R21, PT ;  /* 0x000000151500720b */ /* 0x000fe40003f28000 */
[----:B------:R-:W-:Y:S02]  /*0920*/  FSETP.GEU.AND P6, PT, R12, R9, PT ;  /* 0x000000090c00720b */ /* 0x000fe40003fce000 */
[----:B------:R-:W-:-:S02]  /*0930*/  FSETP.NAN.AND P2, PT, R19, R19, PT ;  /* 0x000000131300720b */ /* 0x000fc40003f48000 */
[----:B------:R-:W-:Y:S02]  /*0940*/  @!P3 FSEL R10, R10, R7, !P5 ;  /* 0x000000070a0ab208 */ /* 0x000fe40006800000 */
[----:B------:R-:W-:Y:S01]  /*0950*/  @!P4 FSEL R9, R9, R12, !P6 ;  /* 0x0000000c0909c208 */ /* 0x000fe20007000000 */
[----:B------:R-:W0:Y:S01]  /*0960*/  LDC.64 R6, c[0x0][0x218] ;  /* 0x00008600ff067b82 */ /* 0x000e220000000a00 */
[----:B------:R-:W-:Y:S02]  /*0970*/  FSETP.GEU.AND P5, PT, R10, R21, PT ;  /* 0x000000150a00720b */ /* 0x000fe40003fae000 */
[----:B----4-:R-:W-:Y:S02]  /*0980*/  FSETP.NAN.AND P4, PT, R18, R18, PT ;  /* 0x000000121200720b */ /* 0x010fe40003f88000 */
[----:B------:R-:W-:Y:S02]  /*0990*/  FSETP.GEU.AND P6, PT, R9, R19, PT ;  /* 0x000000130900720b */ /* 0x000fe40003fce000 */
[----:B------:R-:W-:-:S02]  /*09a0*/  FSETP.NAN.AND P3, PT, R22, R22, PT ;  /* 0x000000161600720b */ /* 0x000fc40003f68000 */
[----:B------:R-:W-:Y:S02]  /*09b0*/  @!P1 FSEL R21, R21, R10, !P5 ;  /* 0x0000000a15159208 */ /* 0x000fe40006800000 */
[----:B------:R-:W-:Y:S02]  /*09c0*/  @!P2 FSEL R19, R19, R9, !P6 ;  /* 0x000000091313a208 */ /* 0x000fe40007000000 */
[----:B------:R-:W-:Y:S02]  /*09d0*/  FSETP.NAN.AND P1, PT, R27, R27, PT ;  /* 0x0000001b1b00720b */ /* 0x000fe40003f28000 */
[----:B------:R-:W-:Y:S02]  /*09e0*/  FSETP.NAN.AND P2, PT, R23, R23, PT ;  /* 0x000000171700720b */ /* 0x000fe40003f48000 */
[----:B------:R-:W-:Y:S02]  /*09f0*/  FSETP.GEU.AND P5, PT, R21, R22, PT ;  /* 0x000000161500720b */ /* 0x000fe40003fae000 */
[----:B------:R-:W-:-:S02]  /*0a00*/  FSETP.GEU.AND P6, PT, R19, R18, PT ;  /* 0x000000121300720b */ /* 0x000fc40003fce000 */
        /* <DEDUP_REMOVED lines=56> */
[----:B------:R-:W-:Y:S02]  /*0d90*/  FSETP.GEU.AND P1, PT, R11, R2, PT ;  /* 0x000000020b00720b */ /* 0x000fe40003f2e000 */
[----:B------:R-:W-:Y:S01]  /*0da0*/  FSETP.GEU.AND P2, PT, R20, R3, PT ;  /* 0x000000031400720b */ /* 0x000fe20003f4e000 */
[----:B0-----:R-:W-:Y:S01]  /*0db0*/  IMAD.WIDE R4, R4, 0x4, R6 ;  /* 0x0000000404047825 */ /* 0x001fe200078e0206 */
[----:B------:R-:W-:Y:S02]  /*0dc0*/  @!P3 SEL R2, R2, R11, !P1 ;  /* 0x0000000b0202b207 */ /* 0x000fe40004800000 */
[----:B------:R-:W-:Y:S01]  /*0dd0*/  @!P4 SEL R3, R3, R20, !P2 ;  /* 0x000000140303c207 */ /* 0x000fe20005000000 */
[----:B------:R-:W-:Y:S08]  /*0de0*/  @P0 EXIT ;  /* 0x000000000000094d */ /* 0x000ff00003800000 */
[----:B------:R-:W-:Y:S01]  /*0df0*/  STG.E.64 desc[UR4][R4.64], R2 ;  /* 0x0000000204007986 */ /* 0x000fe2000c101b04 */
[----:B------:R-:W-:Y:S05]  /*0e00*/  EXIT ;  /* 0x000000000000794d */ /* 0x000fea0003800000 */
.L_x_0:
[----:B------:R-:W-:-:S00]  /*0e10*/  BRA `(.L_x_0) ;  /* 0xfffffffc00fc7947 */ /* 0x000fc0000383ffff */
[----:B------:R-:W-:-:S00]  /*0e20*/  NOP ;  /* 0x0000000000007918 */ /* 0x000fc00000000000 */
        /* <DEDUP_REMOVED lines=13> */
.L_x_1:


//--------------------- .nv.constant0.triton_poi_fused_max_pool2d_with_indices_0 --------------------------
	.section	.nv.constant0.triton_poi_fused_max_pool2d_with_indices_0,"a",@progbits
	.sectionflags	@""
	.align	4
.nv.constant0.triton_poi_fused_max_pool2d_with_indices_0:
	.zero		548
